//
// Generated by NVIDIA NVVM Compiler
//
// Compiler Build ID: CL-36424714
// Cuda compilation tools, release 13.0, V13.0.88
// Based on NVVM 20.0.0
//

.version 9.0
.target sm_100
.address_size 64

	// .globl	_Z9rowKernelPiPKiS1_

.visible .entry _Z9rowKernelPiPKiS1_(
	.param .u64 .ptr .align 1 _Z9rowKernelPiPKiS1__param_0,
	.param .u64 .ptr .align 1 _Z9rowKernelPiPKiS1__param_1,
	.param .u64 .ptr .align 1 _Z9rowKernelPiPKiS1__param_2
)
{
	.reg .pred 	%p<2>;
	.reg .b32 	%r<81>;
	.reg .b64 	%rd<10>;

	ld.param.u64 	%rd1, [_Z9rowKernelPiPKiS1__param_0];
	ld.param.u64 	%rd2, [_Z9rowKernelPiPKiS1__param_1];
	ld.param.u64 	%rd3, [_Z9rowKernelPiPKiS1__param_2];
	mov.u32 	%r2, %ntid.y;
	mov.u32 	%r3, %ctaid.y;
	mov.u32 	%r4, %tid.y;
	mad.lo.s32 	%r1, %r2, %r3, %r4;
	setp.gt.u32 	%p1, %r1, 4;
	@%p1 bra 	$L__BB0_2;
	cvta.to.global.u64 	%rd4, %rd1;
	cvta.to.global.u64 	%rd5, %rd2;
	cvta.to.global.u64 	%rd6, %rd3;
	mul.lo.s32 	%r5, %r1, 5;
	mul.wide.u32 	%rd7, %r5, 4;
	add.s64 	%rd8, %rd5, %rd7;
	ld.global.u32 	%r6, [%rd8];
	ld.global.u32 	%r7, [%rd6];
	mul.lo.s32 	%r8, %r7, %r6;
	ld.global.u32 	%r9, [%rd8+4];
	ld.global.u32 	%r10, [%rd6+20];
	mad.lo.s32 	%r11, %r10, %r9, %r8;
	ld.global.u32 	%r12, [%rd8+8];
	ld.global.u32 	%r13, [%rd6+40];
	mad.lo.s32 	%r14, %r13, %r12, %r11;
	ld.global.u32 	%r15, [%rd8+12];
	ld.global.u32 	%r16, [%rd6+60];
	mad.lo.s32 	%r17, %r16, %r15, %r14;
	ld.global.u32 	%r18, [%rd8+16];
	ld.global.u32 	%r19, [%rd6+80];
	mad.lo.s32 	%r20, %r19, %r18, %r17;
	add.s64 	%rd9, %rd4, %rd7;
	st.global.u32 	[%rd9], %r20;
	ld.global.u32 	%r21, [%rd8];
	ld.global.u32 	%r22, [%rd6+4];
	mul.lo.s32 	%r23, %r22, %r21;
	ld.global.u32 	%r24, [%rd8+4];
	ld.global.u32 	%r25, [%rd6+24];
	mad.lo.s32 	%r26, %r25, %r24, %r23;
	ld.global.u32 	%r27, [%rd8+8];
	ld.global.u32 	%r28, [%rd6+44];
	mad.lo.s32 	%r29, %r28, %r27, %r26;
	ld.global.u32 	%r30, [%rd8+12];
	ld.global.u32 	%r31, [%rd6+64];
	mad.lo.s32 	%r32, %r31, %r30, %r29;
	ld.global.u32 	%r33, [%rd8+16];
	ld.global.u32 	%r34, [%rd6+84];
	mad.lo.s32 	%r35, %r34, %r33, %r32;
	st.global.u32 	[%rd9+4], %r35;
	ld.global.u32 	%r36, [%rd8];
	ld.global.u32 	%r37, [%rd6+8];
	mul.lo.s32 	%r38, %r37, %r36;
	ld.global.u32 	%r39, [%rd8+4];
	ld.global.u32 	%r40, [%rd6+28];
	mad.lo.s32 	%r41, %r40, %r39, %r38;
	ld.global.u32 	%r42, [%rd8+8];
	ld.global.u32 	%r43, [%rd6+48];
	mad.lo.s32 	%r44, %r43, %r42, %r41;
	ld.global.u32 	%r45, [%rd8+12];
	ld.global.u32 	%r46, [%rd6+68];
	mad.lo.s32 	%r47, %r46, %r45, %r44;
	ld.global.u32 	%r48, [%rd8+16];
	ld.global.u32 	%r49, [%rd6+88];
	mad.lo.s32 	%r50, %r49, %r48, %r47;
	st.global.u32 	[%rd9+8], %r50;
	ld.global.u32 	%r51, [%rd8];
	ld.global.u32 	%r52, [%rd6+12];
	mul.lo.s32 	%r53, %r52, %r51;
	ld.global.u32 	%r54, [%rd8+4];
	ld.global.u32 	%r55, [%rd6+32];
	mad.lo.s32 	%r56, %r55, %r54, %r53;
	ld.global.u32 	%r57, [%rd8+8];
	ld.global.u32 	%r58, [%rd6+52];
	mad.lo.s32 	%r59, %r58, %r57, %r56;
	ld.global.u32 	%r60, [%rd8+12];
	ld.global.u32 	%r61, [%rd6+72];
	mad.lo.s32 	%r62, %r61, %r60, %r59;
	ld.global.u32 	%r63, [%rd8+16];
	ld.global.u32 	%r64, [%rd6+92];
	mad.lo.s32 	%r65, %r64, %r63, %r62;
	st.global.u32 	[%rd9+12], %r65;
	ld.global.u32 	%r66, [%rd8];
	ld.global.u32 	%r67, [%rd6+16];
	mul.lo.s32 	%r68, %r67, %r66;
	ld.global.u32 	%r69, [%rd8+4];
	ld.global.u32 	%r70, [%rd6+36];
	mad.lo.s32 	%r71, %r70, %r69, %r68;
	ld.global.u32 	%r72, [%rd8+8];
	ld.global.u32 	%r73, [%rd6+56];
	mad.lo.s32 	%r74, %r73, %r72, %r71;
	ld.global.u32 	%r75, [%rd8+12];
	ld.global.u32 	%r76, [%rd6+76];
	mad.lo.s32 	%r77, %r76, %r75, %r74;
	ld.global.u32 	%r78, [%rd8+16];
	ld.global.u32 	%r79, [%rd6+96];
	mad.lo.s32 	%r80, %r79, %r78, %r77;
	st.global.u32 	[%rd9+16], %r80;
$L__BB0_2:
	ret;

}
	// .globl	_Z9colKernelPiPKiS1_
.visible .entry _Z9colKernelPiPKiS1_(
	.param .u64 .ptr .align 1 _Z9colKernelPiPKiS1__param_0,
	.param .u64 .ptr .align 1 _Z9colKernelPiPKiS1__param_1,
	.param .u64 .ptr .align 1 _Z9colKernelPiPKiS1__param_2
)
{
	.reg .pred 	%p<2>;
	.reg .b32 	%r<80>;
	.reg .b64 	%rd<10>;

	ld.param.u64 	%rd1, [_Z9colKernelPiPKiS1__param_0];
	ld.param.u64 	%rd2, [_Z9colKernelPiPKiS1__param_1];
	ld.param.u64 	%rd3, [_Z9colKernelPiPKiS1__param_2];
	mov.u32 	%r2, %ntid.x;
	mov.u32 	%r3, %ctaid.x;
	mov.u32 	%r4, %tid.x;
	mad.lo.s32 	%r1, %r2, %r3, %r4;
	setp.gt.s32 	%p1, %r1, 4;
	@%p1 bra 	$L__BB1_2;
	cvta.to.global.u64 	%rd4, %rd1;
	cvta.to.global.u64 	%rd5, %rd2;
	cvta.to.global.u64 	%rd6, %rd3;
	ld.global.u32 	%r5, [%rd5];
	mul.wide.s32 	%rd7, %r1, 4;
	add.s64 	%rd8, %rd6, %rd7;
	ld.global.u32 	%r6, [%rd8];
	mul.lo.s32 	%r7, %r6, %r5;
	ld.global.u32 	%r8, [%rd5+4];
	ld.global.u32 	%r9, [%rd8+20];
	mad.lo.s32 	%r10, %r9, %r8, %r7;
	ld.global.u32 	%r11, [%rd5+8];
	ld.global.u32 	%r12, [%rd8+40];
	mad.lo.s32 	%r13, %r12, %r11, %r10;
	ld.global.u32 	%r14, [%rd5+12];
	ld.global.u32 	%r15, [%rd8+60];
	mad.lo.s32 	%r16, %r15, %r14, %r13;
	ld.global.u32 	%r17, [%rd5+16];
	ld.global.u32 	%r18, [%rd8+80];
	mad.lo.s32 	%r19, %r18, %r17, %r16;
	add.s64 	%rd9, %rd4, %rd7;
	st.global.u32 	[%rd9], %r19;
	ld.global.u32 	%r20, [%rd5+20];
	ld.global.u32 	%r21, [%rd8];
	mul.lo.s32 	%r22, %r21, %r20;
	ld.global.u32 	%r23, [%rd5+24];
	ld.global.u32 	%r24, [%rd8+20];
	mad.lo.s32 	%r25, %r24, %r23, %r22;
	ld.global.u32 	%r26, [%rd5+28];
	ld.global.u32 	%r27, [%rd8+40];
	mad.lo.s32 	%r28, %r27, %r26, %r25;
	ld.global.u32 	%r29, [%rd5+32];
	ld.global.u32 	%r30, [%rd8+60];
	mad.lo.s32 	%r31, %r30, %r29, %r28;
	ld.global.u32 	%r32, [%rd5+36];
	ld.global.u32 	%r33, [%rd8+80];
	mad.lo.s32 	%r34, %r33, %r32, %r31;
	st.global.u32 	[%rd9+20], %r34;
	ld.global.u32 	%r35, [%rd5+40];
	ld.global.u32 	%r36, [%rd8];
	mul.lo.s32 	%r37, %r36, %r35;
	ld.global.u32 	%r38, [%rd5+44];
	ld.global.u32 	%r39, [%rd8+20];
	mad.lo.s32 	%r40, %r39, %r38, %r37;
	ld.global.u32 	%r41, [%rd5+48];
	ld.global.u32 	%r42, [%rd8+40];
	mad.lo.s32 	%r43, %r42, %r41, %r40;
	ld.global.u32 	%r44, [%rd5+52];
	ld.global.u32 	%r45, [%rd8+60];
	mad.lo.s32 	%r46, %r45, %r44, %r43;
	ld.global.u32 	%r47, [%rd5+56];
	ld.global.u32 	%r48, [%rd8+80];
	mad.lo.s32 	%r49, %r48, %r47, %r46;
	st.global.u32 	[%rd9+40], %r49;
	ld.global.u32 	%r50, [%rd5+60];
	ld.global.u32 	%r51, [%rd8];
	mul.lo.s32 	%r52, %r51, %r50;
	ld.global.u32 	%r53, [%rd5+64];
	ld.global.u32 	%r54, [%rd8+20];
	mad.lo.s32 	%r55, %r54, %r53, %r52;
	ld.global.u32 	%r56, [%rd5+68];
	ld.global.u32 	%r57, [%rd8+40];
	mad.lo.s32 	%r58, %r57, %r56, %r55;
	ld.global.u32 	%r59, [%rd5+72];
	ld.global.u32 	%r60, [%rd8+60];
	mad.lo.s32 	%r61, %r60, %r59, %r58;
	ld.global.u32 	%r62, [%rd5+76];
	ld.global.u32 	%r63, [%rd8+80];
	mad.lo.s32 	%r64, %r63, %r62, %r61;
	st.global.u32 	[%rd9+60], %r64;
	ld.global.u32 	%r65, [%rd5+80];
	ld.global.u32 	%r66, [%rd8];
	mul.lo.s32 	%r67, %r66, %r65;
	ld.global.u32 	%r68, [%rd5+84];
	ld.global.u32 	%r69, [%rd8+20];
	mad.lo.s32 	%r70, %r69, %r68, %r67;
	ld.global.u32 	%r71, [%rd5+88];
	ld.global.u32 	%r72, [%rd8+40];
	mad.lo.s32 	%r73, %r72, %r71, %r70;
	ld.global.u32 	%r74, [%rd5+92];
	ld.global.u32 	%r75, [%rd8+60];
	mad.lo.s32 	%r76, %r75, %r74, %r73;
	ld.global.u32 	%r77, [%rd5+96];
	ld.global.u32 	%r78, [%rd8+80];
	mad.lo.s32 	%r79, %r78, %r77, %r76;
	st.global.u32 	[%rd9+80], %r79;
$L__BB1_2:
	ret;

}
	// .globl	_Z9allKernelPiPKiS1_
.visible .entry _Z9allKernelPiPKiS1_(
	.param .u64 .ptr .align 1 _Z9allKernelPiPKiS1__param_0,
	.param .u64 .ptr .align 1 _Z9allKernelPiPKiS1__param_1,
	.param .u64 .ptr .align 1 _Z9allKernelPiPKiS1__param_2
)
{
	.reg .pred 	%p<4>;
	.reg .b32 	%r<27>;
	.reg .b64 	%rd<13>;

	ld.param.u64 	%rd1, [_Z9allKernelPiPKiS1__param_0];
	ld.param.u64 	%rd2, [_Z9allKernelPiPKiS1__param_1];
	ld.param.u64 	%rd3, [_Z9allKernelPiPKiS1__param_2];
	mov.u32 	%r3, %ntid.x;
	mov.u32 	%r4, %ctaid.x;
	mov.u32 	%r5, %tid.x;
	mad.lo.s32 	%r1, %r3, %r4, %r5;
	mov.u32 	%r6, %ntid.y;
	mov.u32 	%r7, %ctaid.y;
	mov.u32 	%r8, %tid.y;
	mad.lo.s32 	%r9, %r6, %r7, %r8;
	setp.gt.s32 	%p1, %r1, 4;
	setp.gt.u32 	%p2, %r9, 4;
	or.pred  	%p3, %p1, %p2;
	@%p3 bra 	$L__BB2_2;
	cvta.to.global.u64 	%rd4, %rd1;
	cvta.to.global.u64 	%rd5, %rd2;
	cvta.to.global.u64 	%rd6, %rd3;
	mul.lo.s32 	%r10, %r1, 5;
	mul.wide.s32 	%rd7, %r10, 4;
	add.s64 	%rd8, %rd5, %rd7;
	ld.global.u32 	%r11, [%rd8];
	mul.wide.u32 	%rd9, %r9, 4;
	add.s64 	%rd10, %rd6, %rd9;
	ld.global.u32 	%r12, [%rd10];
	mul.lo.s32 	%r13, %r12, %r11;
	ld.global.u32 	%r14, [%rd8+4];
	ld.global.u32 	%r15, [%rd10+20];
	mad.lo.s32 	%r16, %r15, %r14, %r13;
	ld.global.u32 	%r17, [%rd8+8];
	ld.global.u32 	%r18, [%rd10+40];
	mad.lo.s32 	%r19, %r18, %r17, %r16;
	ld.global.u32 	%r20, [%rd8+12];
	ld.global.u32 	%r21, [%rd10+60];
	mad.lo.s32 	%r22, %r21, %r20, %r19;
	ld.global.u32 	%r23, [%rd8+16];
	ld.global.u32 	%r24, [%rd10+80];
	mad.lo.s32 	%r25, %r24, %r23, %r22;
	add.s32 	%r26, %r10, %r9;
	mul.wide.s32 	%rd11, %r26, 4;
	add.s64 	%rd12, %rd4, %rd11;
	st.global.u32 	[%rd12], %r25;
$L__BB2_2:
	ret;

}


// ===== COMPILED SASS (sm_100) =====

	.target	sm_100

	.elftype	@"ET_EXEC"


//--------------------- .note.nv.tkinfo           --------------------------
	.section	.note.nv.tkinfo,"",@"SHT_NOTE"
	.sectionflags	@"SHF_NOTE_NV_TKINFO"
	.tkinfo
        /*0018*/ 	.word	0x00000002
        /*0030*/ 	.string	""
        /*0030*/ 	.string	"ptxas"
        /*0030*/ 	.string	"Cuda compilation tools, release 13.0, V13.0.88"
        /*0030*/ 	.string	"Build cuda_13.0.r13.0/compiler.36424714_0"
        /*0030*/ 	.string	"-arch sm_100 -m 64 "



//--------------------- .note.nv.cuinfo           --------------------------
	.section	.note.nv.cuinfo,"",@"SHT_NOTE"
	.sectionflags	@"SHF_NOTE_NV_CUINFO"
        /*0018*/ 	.short	0x0002
        /*001a*/ 	.short	0x0064
        /*001c*/ 	.short	0x0082
	.zero		2


//--------------------- .nv.info                  --------------------------
	.section	.nv.info,"",@"SHT_CUDA_INFO"
	.align	4


	//----- nvinfo : EIATTR_REGCOUNT
	.align		4
        /*0000*/ 	.byte	0x04, 0x2f
        /*0002*/ 	.short	(.L_1 - .L_0)
	.align		4
.L_0:
        /*0004*/ 	.word	index@(_Z9rowKernelPiPKiS1_)
        /*0008*/ 	.word	0x00000016


	//----- nvinfo : EIATTR_FRAME_SIZE
	.align		4
.L_1:
        /*000c*/ 	.byte	0x04, 0x11
        /*000e*/ 	.short	(.L_3 - .L_2)
	.align		4
.L_2:
        /*0010*/ 	.word	index@(_Z9rowKernelPiPKiS1_)
        /*0014*/ 	.word	0x00000000


	//----- nvinfo : EIATTR_REGCOUNT
	.align		4
.L_3:
        /*0018*/ 	.byte	0x04, 0x2f
        /*001a*/ 	.short	(.L_5 - .L_4)
	.align		4
.L_4:
        /*001c*/ 	.word	index@(_Z9colKernelPiPKiS1_)
        /*0020*/ 	.word	0x00000016


	//----- nvinfo : EIATTR_FRAME_SIZE
	.align		4
.L_5:
        /*0024*/ 	.byte	0x04, 0x11
        /*0026*/ 	.short	(.L_7 - .L_6)
	.align		4
.L_6:
        /*0028*/ 	.word	index@(_Z9colKernelPiPKiS1_)
        /*002c*/ 	.word	0x00000000


	//----- nvinfo : EIATTR_REGCOUNT
	.align		4
.L_7:
        /*0030*/ 	.byte	0x04, 0x2f
        /*0032*/ 	.short	(.L_9 - .L_8)
	.align		4
.L_8:
        /*0034*/ 	.word	index@(_Z9allKernelPiPKiS1_)
        /*0038*/ 	.word	0x00000016


	//----- nvinfo : EIATTR_FRAME_SIZE
	.align		4
.L_9:
        /*003c*/ 	.byte	0x04, 0x11
        /*003e*/ 	.short	(.L_11 - .L_10)
	.align		4
.L_10:
        /*0040*/ 	.word	index@(_Z9allKernelPiPKiS1_)
        /*0044*/ 	.word	0x00000000


	//----- nvinfo : EIATTR_MIN_STACK_SIZE
	.align		4
.L_11:
        /*0048*/ 	.byte	0x04, 0x12
        /*004a*/ 	.short	(.L_13 - .L_12)
	.align		4
.L_12:
        /*004c*/ 	.word	index@(_Z9allKernelPiPKiS1_)
        /*0050*/ 	.word	0x00000000


	//----- nvinfo : EIATTR_MIN_STACK_SIZE
	.align		4
.L_13:
        /*0054*/ 	.byte	0x04, 0x12
        /*0056*/ 	.short	(.L_15 - .L_14)
	.align		4
.L_14:
        /*0058*/ 	.word	index@(_Z9colKernelPiPKiS1_)
        /*005c*/ 	.word	0x00000000


	//----- nvinfo : EIATTR_MIN_STACK_SIZE
	.align		4
.L_15:
        /*0060*/ 	.byte	0x04, 0x12
        /*0062*/ 	.short	(.L_17 - .L_16)
	.align		4
.L_16:
        /*0064*/ 	.word	index@(_Z9rowKernelPiPKiS1_)
        /*0068*/ 	.word	0x00000000
.L_17:


//--------------------- .nv.compat                --------------------------
	.section	.nv.compat,"",@"SHT_CUDA_COMPAT_INFO"
	.align	4
        /*0000*/ 	.byte	0x02, 0x09, 0x00, 0x00, 0x02, 0x02, 0x01, 0x00, 0x02, 0x05, 0x05, 0x00, 0x03, 0x07, 0x01, 0x01
        /*0010*/ 	.byte	0x02, 0x03, 0x00, 0x00, 0x02, 0x06, 0x01, 0x00, 0x04, 0x0b, 0x08, 0x00, 0x09, 0x00, 0x00, 0x00
        /*0020*/ 	.byte	0x00, 0x00, 0x00, 0x00


//--------------------- .nv.info._Z9allKernelPiPKiS1_ --------------------------
	.section	.nv.info._Z9allKernelPiPKiS1_,"",@"SHT_CUDA_INFO"
	.sectionflags	@""
	.align	4


	//----- nvinfo : EIATTR_CUDA_API_VERSION
	.align		4
        /*0000*/ 	.byte	0x04, 0x37
        /*0002*/ 	.short	(.L_19 - .L_18)
.L_18:
        /*0004*/ 	.word	0x00000082


	//----- nvinfo : EIATTR_KPARAM_INFO
	.align		4
.L_19:
        /*0008*/ 	.byte	0x04, 0x17
        /*000a*/ 	.short	(.L_21 - .L_20)
.L_20:
        /*000c*/ 	.word	0x00000000
        /*0010*/ 	.short	0x0002
        /*0012*/ 	.short	0x0010
        /*0014*/ 	.byte	0x00, 0xf5, 0x21, 0x00


	//----- nvinfo : EIATTR_KPARAM_INFO
	.align		4
.L_21:
        /*0018*/ 	.byte	0x04, 0x17
        /*001a*/ 	.short	(.L_23 - .L_22)
.L_22:
        /*001c*/ 	.word	0x00000000
        /*0020*/ 	.short	0x0001
        /*0022*/ 	.short	0x0008
        /*0024*/ 	.byte	0x00, 0xf5, 0x21, 0x00


	//----- nvinfo : EIATTR_KPARAM_INFO
	.align		4
.L_23:
        /*0028*/ 	.byte	0x04, 0x17
        /*002a*/ 	.short	(.L_25 - .L_24)
.L_24:
        /*002c*/ 	.word	0x00000000
        /*0030*/ 	.short	0x0000
        /*0032*/ 	.short	0x0000
        /*0034*/ 	.byte	0x00, 0xf5, 0x21, 0x00


	//----- nvinfo : EIATTR_SPARSE_MMA_MASK
	.align		4
.L_25:
        /*0038*/ 	.byte	0x03, 0x50
        /*003a*/ 	.short	0x0000


	//----- nvinfo : EIATTR_MAXREG_COUNT
	.align		4
        /*003c*/ 	.byte	0x03, 0x1b
        /*003e*/ 	.short	0x00ff


	//----- nvinfo : EIATTR_MERCURY_ISA_VERSION
	.align		4
        /*0040*/ 	.byte	0x03, 0x5f
        /*0042*/ 	.short	0x0101


	//----- nvinfo : EIATTR_VRC_CTA_INIT_COUNT
	.align		4
        /*0044*/ 	.byte	0x02, 0x4a
	.zero		1
	.zero		1


	//----- nvinfo : EIATTR_EXIT_INSTR_OFFSETS
	.align		4
        /*0048*/ 	.byte	0x04, 0x1c
        /*004a*/ 	.short	(.L_27 - .L_26)


	//   ....[0]....
.L_26:
        /*004c*/ 	.word	0x000000b0


	//   ....[1]....
        /*0050*/ 	.word	0x00000250


	//----- nvinfo : EIATTR_CBANK_PARAM_SIZE
	.align		4
.L_27:
        /*0054*/ 	.byte	0x03, 0x19
        /*0056*/ 	.short	0x0018


	//----- nvinfo : EIATTR_PARAM_CBANK
	.align		4
        /*0058*/ 	.byte	0x04, 0x0a
        /*005a*/ 	.short	(.L_29 - .L_28)
	.align		4
.L_28:
        /*005c*/ 	.word	index@(.nv.constant0._Z9allKernelPiPKiS1_)
        /*0060*/ 	.short	0x0380
        /*0062*/ 	.short	0x0018


	//----- nvinfo : EIATTR_SW_WAR
	.align		4
.L_29:
        /*0064*/ 	.byte	0x04, 0x36
        /*0066*/ 	.short	(.L_31 - .L_30)
.L_30:
        /*0068*/ 	.word	0x00000008
.L_31:


//--------------------- .nv.info._Z9colKernelPiPKiS1_ --------------------------
	.section	.nv.info._Z9colKernelPiPKiS1_,"",@"SHT_CUDA_INFO"
	.sectionflags	@""
	.align	4


	//----- nvinfo : EIATTR_CUDA_API_VERSION
	.align		4
        /*0000*/ 	.byte	0x04, 0x37
        /*0002*/ 	.short	(.L_33 - .L_32)
.L_32:
        /*0004*/ 	.word	0x00000082


	//----- nvinfo : EIATTR_KPARAM_INFO
	.align		4
.L_33:
        /*0008*/ 	.byte	0x04, 0x17
        /*000a*/ 	.short	(.L_35 - .L_34)
.L_34:
        /*000c*/ 	.word	0x00000000
        /*0010*/ 	.short	0x0002
        /*0012*/ 	.short	0x0010
        /*0014*/ 	.byte	0x00, 0xf5, 0x21, 0x00


	//----- nvinfo : EIATTR_KPARAM_INFO
	.align		4
.L_35:
        /*0018*/ 	.byte	0x04, 0x17
        /*001a*/ 	.short	(.L_37 - .L_36)
.L_36:
        /*001c*/ 	.word	0x00000000
        /*0020*/ 	.short	0x0001
        /*0022*/ 	.short	0x0008
        /*0024*/ 	.byte	0x00, 0xf5, 0x21, 0x00


	//----- nvinfo : EIATTR_KPARAM_INFO
	.align		4
.L_37:
        /*0028*/ 	.byte	0x04, 0x17
        /*002a*/ 	.short	(.L_39 - .L_38)
.L_38:
        /*002c*/ 	.word	0x00000000
        /*0030*/ 	.short	0x0000
        /*0032*/ 	.short	0x0000
        /*0034*/ 	.byte	0x00, 0xf5, 0x21, 0x00


	//----- nvinfo : EIATTR_SPARSE_MMA_MASK
	.align		4
.L_39:
        /*0038*/ 	.byte	0x03, 0x50
        /*003a*/ 	.short	0x0000


	//----- nvinfo : EIATTR_MAXREG_COUNT
	.align		4
        /*003c*/ 	.byte	0x03, 0x1b
        /*003e*/ 	.short	0x00ff


	//----- nvinfo : EIATTR_MERCURY_ISA_VERSION
	.align		4
        /*0040*/ 	.byte	0x03, 0x5f
        /*0042*/ 	.short	0x0101


	//----- nvinfo : EIATTR_VRC_CTA_INIT_COUNT
	.align		4
        /*0044*/ 	.byte	0x02, 0x4a
	.zero		1
	.zero		1


	//----- nvinfo : EIATTR_EXIT_INSTR_OFFSETS
	.align		4
        /*0048*/ 	.byte	0x04, 0x1c
        /*004a*/ 	.short	(.L_41 - .L_40)


	//   ....[0]....
.L_40:
        /*004c*/ 	.word	0x00000060


	//   ....[1]....
        /*0050*/ 	.word	0x000005d0


	//----- nvinfo : EIATTR_CBANK_PARAM_SIZE
	.align		4
.L_41:
        /*0054*/ 	.byte	0x03, 0x19
        /*0056*/ 	.short	0x0018


	//----- nvinfo : EIATTR_PARAM_CBANK
	.align		4
        /*0058*/ 	.byte	0x04, 0x0a
        /*005a*/ 	.short	(.L_43 - .L_42)
	.align		4
.L_42:
        /*005c*/ 	.word	index@(.nv.constant0._Z9colKernelPiPKiS1_)
        /*0060*/ 	.short	0x0380
        /*0062*/ 	.short	0x0018


	//----- nvinfo : EIATTR_SW_WAR
	.align		4
.L_43:
        /*0064*/ 	.byte	0x04, 0x36
        /*0066*/ 	.short	(.L_45 - .L_44)
.L_44:
        /*0068*/ 	.word	0x00000008
.L_45:


//--------------------- .nv.info._Z9rowKernelPiPKiS1_ --------------------------
	.section	.nv.info._Z9rowKernelPiPKiS1_,"",@"SHT_CUDA_INFO"
	.sectionflags	@""
	.align	4


	//----- nvinfo : EIATTR_CUDA_API_VERSION
	.align		4
        /*0000*/ 	.byte	0x04, 0x37
        /*0002*/ 	.short	(.L_47 - .L_46)
.L_46:
        /*0004*/ 	.word	0x00000082


	//----- nvinfo : EIATTR_KPARAM_INFO
	.align		4
.L_47:
        /*0008*/ 	.byte	0x04, 0x17
        /*000a*/ 	.short	(.L_49 - .L_48)
.L_48:
        /*000c*/ 	.word	0x00000000
        /*0010*/ 	.short	0x0002
        /*0012*/ 	.short	0x0010
        /*0014*/ 	.byte	0x00, 0xf5, 0x21, 0x00


	//----- nvinfo : EIATTR_KPARAM_INFO
	.align		4
.L_49:
        /*0018*/ 	.byte	0x04, 0x17
        /*001a*/ 	.short	(.L_51 - .L_50)
.L_50:
        /*001c*/ 	.word	0x00000000
        /*0020*/ 	.short	0x0001
        /*0022*/ 	.short	0x0008
        /*0024*/ 	.byte	0x00, 0xf5, 0x21, 0x00


	//----- nvinfo : EIATTR_KPARAM_INFO
	.align		4
.L_51:
        /*0028*/ 	.byte	0x04, 0x17
        /*002a*/ 	.short	(.L_53 - .L_52)
.L_52:
        /*002c*/ 	.word	0x00000000
        /*0030*/ 	.short	0x0000
        /*0032*/ 	.short	0x0000
        /*0034*/ 	.byte	0x00, 0xf5, 0x21, 0x00


	//----- nvinfo : EIATTR_SPARSE_MMA_MASK
	.align		4
.L_53:
        /*0038*/ 	.byte	0x03, 0x50
        /*003a*/ 	.short	0x0000


	//----- nvinfo : EIATTR_MAXREG_COUNT
	.align		4
        /*003c*/ 	.byte	0x03, 0x1b
        /*003e*/ 	.short	0x00ff


	//----- nvinfo : EIATTR_MERCURY_ISA_VERSION
	.align		4
        /*0040*/ 	.byte	0x03, 0x5f
        /*0042*/ 	.short	0x0101


	//----- nvinfo : EIATTR_VRC_CTA_INIT_COUNT
	.align		4
        /*0044*/ 	.byte	0x02, 0x4a
	.zero		1
	.zero		1


	//----- nvinfo : EIATTR_EXIT_INSTR_OFFSETS
	.align		4
        /*0048*/ 	.byte	0x04, 0x1c
        /*004a*/ 	.short	(.L_55 - .L_54)


	//   ....[0]....
.L_54:
        /*004c*/ 	.word	0x00000060


	//   ....[1]....
        /*0050*/ 	.word	0x000005e0


	//----- nvinfo : EIATTR_CBANK_PARAM_SIZE
	.align		4
.L_55:
        /*0054*/ 	.byte	0x03, 0x19
        /*0056*/ 	.short	0x0018


	//----- nvinfo : EIATTR_PARAM_CBANK
	.align		4
        /*0058*/ 	.byte	0x04, 0x0a
        /*005a*/ 	.short	(.L_57 - .L_56)
	.align		4
.L_56:
        /*005c*/ 	.word	index@(.nv.constant0._Z9rowKernelPiPKiS1_)
        /*0060*/ 	.short	0x0380
        /*0062*/ 	.short	0x0018


	//----- nvinfo : EIATTR_SW_WAR
	.align		4
.L_57:
        /*0064*/ 	.byte	0x04, 0x36
        /*0066*/ 	.short	(.L_59 - .L_58)
.L_58:
        /*0068*/ 	.word	0x00000008
.L_59:


//--------------------- .nv.callgraph             --------------------------
	.section	.nv.callgraph,"",@"SHT_CUDA_CALLGRAPH"
	.align	4
	.sectionentsize	8
	.align		4
        /*0000*/ 	.word	0x00000000
	.align		4
        /*0004*/ 	.word	0xffffffff
	.align		4
        /*0008*/ 	.word	0x00000000
	.align		4
        /*000c*/ 	.word	0xfffffffe
	.align		4
        /*0010*/ 	.word	0x00000000
	.align		4
        /*0014*/ 	.word	0xfffffffd
	.align		4
        /*0018*/ 	.word	0x00000000
	.align		4
        /*001c*/ 	.word	0xfffffffc


//--------------------- .text._Z9allKernelPiPKiS1_ --------------------------
	.section	.text._Z9allKernelPiPKiS1_,"ax",@progbits
	.align	128
        .global         _Z9allKernelPiPKiS1_
        .type           _Z9allKernelPiPKiS1_,@function
        .size           _Z9allKernelPiPKiS1_,(.L_x_3 - _Z9allKernelPiPKiS1_)
        .other          _Z9allKernelPiPKiS1_,@"STO_CUDA_ENTRY STV_DEFAULT"
_Z9allKernelPiPKiS1_:
.text._Z9allKernelPiPKiS1_:
[----:B------:R-:W-:Y:S01]  /*0000*/  LDC R1, c[0x0][0x37c] ;  /* 0x0000df00ff017b82 */ /* 0x000fe20000000800 */
[----:B------:R-:W0:Y:S01]  /*0010*/  S2R R9, SR_CTAID.Y ;  /* 0x0000000000097919 */ /* 0x000e220000002600 */
[----:B------:R-:W1:Y:S01]  /*0020*/  LDCU UR4, c[0x0][0x360] ;  /* 0x00006c00ff0477ac */ /* 0x000e620008000800 */
[----:B------:R-:W0:Y:S01]  /*0030*/  S2R R2, SR_TID.Y ;  /* 0x0000000000027919 */ /* 0x000e220000002200 */
[----:B------:R-:W0:Y:S01]  /*0040*/  LDCU UR5, c[0x0][0x364] ;  /* 0x00006c80ff0577ac */ /* 0x000e220008000800 */
[----:B------:R-:W1:Y:S01]  /*0050*/  S2R R0, SR_CTAID.X ;  /* 0x0000000000007919 */ /* 0x000e620000002500 */
[----:B------:R-:W1:Y:S01]  /*0060*/  S2R R3, SR_TID.X ;  /* 0x0000000000037919 */ /* 0x000e620000002100 */
[----:B0-----:R-:W-:-:S05]  /*0070*/  IMAD R9, R9, UR5, R2 ;  /* 0x0000000509097c24 */ /* 0x001fca000f8e0202 */
[----:B------:R-:W-:Y:S01]  /*0080*/  ISETP.GT.U32.AND P0, PT, R9, 0x4, PT ;  /* 0x000000040900780c */ /* 0x000fe20003f04070 */
[----:B-1----:R-:W-:-:S05]  /*0090*/  IMAD R0, R0, UR4, R3 ;  /* 0x0000000400007c24 */ /* 0x002fca000f8e0203 */
[----:B------:R-:W-:-:S13]  /*00a0*/  ISETP.GT.OR P0, PT, R0, 0x4, P0 ;  /* 0x000000040000780c */ /* 0x000fda0000704670 */
[----:B------:R-:W-:Y:S05]  /*00b0*/  @P0 EXIT ;  /* 0x000000000000094d */ /* 0x000fea0003800000 */
[----:B------:R-:W0:Y:S01]  /*00c0*/  LDC.64 R4, c[0x0][0x388] ;  /* 0x0000e200ff047b82 */ /* 0x000e220000000a00 */
[----:B------:R-:W1:Y:S01]  /*00d0*/  LDCU.64 UR4, c[0x0][0x358] ;  /* 0x00006b00ff0477ac */ /* 0x000e620008000a00 */
[----:B------:R-:W-:-:S06]  /*00e0*/  LEA R0, R0, R0, 0x2 ;  /* 0x0000000000007211 */ /* 0x000fcc00078e10ff */
[----:B------:R-:W2:Y:S08]  /*00f0*/  LDC.64 R6, c[0x0][0x390] ;  /* 0x0000e400ff067b82 */ /* 0x000eb00000000a00 */
[----:B------:R-:W3:Y:S01]  /*0100*/  LDC.64 R2, c[0x0][0x380] ;  /* 0x0000e000ff027b82 */ /* 0x000ee20000000a00 */
[----:B0-----:R-:W-:-:S05]  /*0110*/  IMAD.WIDE R4, R0, 0x4, R4 ;  /* 0x0000000400047825 */ /* 0x001fca00078e0204 */
[----:B-1----:R-:W4:Y:S01]  /*0120*/  LDG.E R8, desc[UR4][R4.64] ;  /* 0x0000000404087981 */ /* 0x002f22000c1e1900 */
[----:B--2---:R-:W-:-:S03]  /*0130*/  IMAD.WIDE.U32 R6, R9, 0x4, R6 ;  /* 0x0000000409067825 */ /* 0x004fc600078e0006 */
[----:B------:R-:W2:Y:S04]  /*0140*/  LDG.E R13, desc[UR4][R4.64+0x4] ;  /* 0x00000404040d7981 */ /* 0x000ea8000c1e1900 */
[----:B------:R-:W4:Y:S04]  /*0150*/  LDG.E R11, desc[UR4][R6.64] ;  /* 0x00000004060b7981 */ /* 0x000f28000c1e1900 */
[----:B------:R-:W2:Y:S04]  /*0160*/  LDG.E R10, desc[UR4][R6.64+0x14] ;  /* 0x00001404060a7981 */ /* 0x000ea8000c1e1900 */
[----:B------:R-:W5:Y:S04]  /*0170*/  LDG.E R15, desc[UR4][R4.64+0x8] ;  /* 0x00000804040f7981 */ /* 0x000f68000c1e1900 */
[----:B------:R-:W5:Y:S04]  /*0180*/  LDG.E R12, desc[UR4][R6.64+0x28] ;  /* 0x00002804060c7981 */ /* 0x000f68000c1e1900 */
[----:B------:R-:W5:Y:S04]  /*0190*/  LDG.E R17, desc[UR4][R4.64+0xc] ;  /* 0x00000c0404117981 */ /* 0x000f68000c1e1900 */
[----:B------:R-:W5:Y:S04]  /*01a0*/  LDG.E R14, desc[UR4][R6.64+0x3c] ;  /* 0x00003c04060e7981 */ /* 0x000f68000c1e1900 */
[----:B------:R-:W5:Y:S04]  /*01b0*/  LDG.E R19, desc[UR4][R4.64+0x10] ;  /* 0x0000100404137981 */ /* 0x000f68000c1e1900 */
[----:B------:R-:W5:Y:S01]  /*01c0*/  LDG.E R16, desc[UR4][R6.64+0x50] ;  /* 0x0000500406107981 */ /* 0x000f62000c1e1900 */
[----:B------:R-:W-:-:S05]  /*01d0*/  IADD3 R9, PT, PT, R9, R0, RZ ;  /* 0x0000000009097210 */ /* 0x000fca0007ffe0ff */
[----:B---3--:R-:W-:-:S04]  /*01e0*/  IMAD.WIDE R2, R9, 0x4, R2 ;  /* 0x0000000409027825 */ /* 0x008fc800078e0202 */
[----:B----4-:R-:W-:-:S04]  /*01f0*/  IMAD R8, R8, R11, RZ ;  /* 0x0000000b08087224 */ /* 0x010fc800078e02ff */
[----:B--2---:R-:W-:-:S04]  /*0200*/  IMAD R8, R13, R10, R8 ;  /* 0x0000000a0d087224 */ /* 0x004fc800078e0208 */
[----:B-----5:R-:W-:-:S04]  /*0210*/  IMAD R8, R15, R12, R8 ;  /* 0x0000000c0f087224 */ /* 0x020fc800078e0208 */
[----:B------:R-:W-:-:S04]  /*0220*/  IMAD R8, R17, R14, R8 ;  /* 0x0000000e11087224 */ /* 0x000fc800078e0208 */
[----:B------:R-:W-:-:S05]  /*0230*/  IMAD R19, R19, R16, R8 ;  /* 0x0000001013137224 */ /* 0x000fca00078e0208 */
[----:B------:R-:W-:Y:S01]  /*0240*/  STG.E desc[UR4][R2.64], R19 ;  /* 0x0000001302007986 */ /* 0x000fe2000c101904 */
[----:B------:R-:W-:Y:S05]  /*0250*/  EXIT ;  /* 0x000000000000794d */ /* 0x000fea0003800000 */
.L_x_0:
[----:B------:R-:W-:-:S00]  /*0260*/  BRA `(.L_x_0) ;  /* 0xfffffffc00fc7947 */ /* 0x000fc0000383ffff */
[----:B------:R-:W-:-:S00]  /*0270*/  NOP ;  /* 0x0000000000007918 */ /* 0x000fc00000000000 */
        /* <DEDUP_REMOVED lines=8> */
.L_x_3:


//--------------------- .text._Z9colKernelPiPKiS1_ --------------------------
	.section	.text._Z9colKernelPiPKiS1_,"ax",@progbits
	.align	128
        .global         _Z9colKernelPiPKiS1_
        .type           _Z9colKernelPiPKiS1_,@function
        .size           _Z9colKernelPiPKiS1_,(.L_x_4 - _Z9colKernelPiPKiS1_)
        .other          _Z9colKernelPiPKiS1_,@"STO_CUDA_ENTRY STV_DEFAULT"
_Z9colKernelPiPKiS1_:
.text._Z9colKernelPiPKiS1_:
[----:B------:R-:W-:Y:S01]  /*0000*/  LDC R1, c[0x0][0x37c] ;  /* 0x0000df00ff017b82 */ /* 0x000fe20000000800 */
[----:B------:R-:W0:Y:S01]  /*0010*/  S2R R9, SR_CTAID.X ;  /* 0x0000000000097919 */ /* 0x000e220000002500 */
[----:B------:R-:W0:Y:S01]  /*0020*/  LDCU UR4, c[0x0][0x360] ;  /* 0x00006c00ff0477ac */ /* 0x000e220008000800 */
[----:B------:R-:W0:Y:S02]  /*0030*/  S2R R0, SR_TID.X ;  /* 0x0000000000007919 */ /* 0x000e240000002100 */
[----:B0-----:R-:W-:-:S05]  /*0040*/  IMAD R9, R9, UR4, R0 ;  /* 0x0000000409097c24 */ /* 0x001fca000f8e0200 */
[----:B------:R-:W-:-:S13]  /*0050*/  ISETP.GT.AND P0, PT, R9, 0x4, PT ;  /* 0x000000040900780c */ /* 0x000fda0003f04270 */
[----:B------:R-:W-:Y:S05]  /*0060*/  @P0 EXIT ;  /* 0x000000000000094d */ /* 0x000fea0003800000 */
[----:B------:R-:W0:Y:S01]  /*0070*/  LDC.64 R4, c[0x0][0x390] ;  /* 0x0000e400ff047b82 */ /* 0x000e220000000a00 */
[----:B------:R-:W1:Y:S07]  /*0080*/  LDCU.64 UR4, c[0x0][0x358] ;  /* 0x00006b00ff0477ac */ /* 0x000e6e0008000a00 */
[----:B------:R-:W2:Y:S08]  /*0090*/  LDC.64 R2, c[0x0][0x388] ;  /* 0x0000e200ff027b82 */ /* 0x000eb00000000a00 */
[----:B------:R-:W3:Y:S01]  /*00a0*/  LDC.64 R6, c[0x0][0x380] ;  /* 0x0000e000ff067b82 */ /* 0x000ee20000000a00 */
[----:B0-----:R-:W-:-:S05]  /*00b0*/  IMAD.WIDE R4, R9, 0x4, R4 ;  /* 0x0000000409047825 */ /* 0x001fca00078e0204 */
[----:B-1----:R-:W4:Y:S04]  /*00c0*/  LDG.E R11, desc[UR4][R4.64] ;  /* 0x00000004040b7981 */ /* 0x002f28000c1e1900 */
[----:B--2---:R-:W4:Y:S04]  /*00d0*/  LDG.E R0, desc[UR4][R2.64] ;  /* 0x0000000402007981 */ /* 0x004f28000c1e1900 */
[----:B------:R-:W2:Y:S04]  /*00e0*/  LDG.E R13, desc[UR4][R2.64+0x4] ;  /* 0x00000404020d7981 */ /* 0x000ea8000c1e1900 */
[----:B------:R-:W2:Y:S04]  /*00f0*/  LDG.E R8, desc[UR4][R4.64+0x14] ;  /* 0x0000140404087981 */ /* 0x000ea8000c1e1900 */
[----:B------:R-:W5:Y:S04]  /*0100*/  LDG.E R15, desc[UR4][R2.64+0x8] ;  /* 0x00000804020f7981 */ /* 0x000f68000c1e1900 */
[----:B------:R-:W5:Y:S04]  /*0110*/  LDG.E R10, desc[UR4][R4.64+0x28] ;  /* 0x00002804040a7981 */ /* 0x000f68000c1e1900 */
[----:B------:R-:W5:Y:S04]  /*0120*/  LDG.E R17, desc[UR4][R2.64+0xc] ;  /* 0x00000c0402117981 */ /* 0x000f68000c1e1900 */
[----:B------:R-:W5:Y:S04]  /*0130*/  LDG.E R12, desc[UR4][R4.64+0x3c] ;  /* 0x00003c04040c7981 */ /* 0x000f68000c1e1900 */
[----:B------:R-:W5:Y:S04]  /*0140*/  LDG.E R19, desc[UR4][R2.64+0x10] ;  /* 0x0000100402137981 */ /* 0x000f68000c1e1900 */
[----:B------:R-:W5:Y:S01]  /*0150*/  LDG.E R14, desc[UR4][R4.64+0x50] ;  /* 0x00005004040e7981 */ /* 0x000f62000c1e1900 */
[----:B---3--:R-:W-:-:S04]  /*0160*/  IMAD.WIDE R6, R9, 0x4, R6 ;  /* 0x0000000409067825 */ /* 0x008fc800078e0206 */
[----:B----4-:R-:W-:-:S04]  /*0170*/  IMAD R0, R0, R11, RZ ;  /* 0x0000000b00007224 */ /* 0x010fc800078e02ff */
[----:B--2---:R-:W-:-:S04]  /*0180*/  IMAD R0, R13, R8, R0 ;  /* 0x000000080d007224 */ /* 0x004fc800078e0200 */
[----:B-----5:R-:W-:-:S04]  /*0190*/  IMAD R0, R15, R10, R0 ;  /* 0x0000000a0f007224 */ /* 0x020fc800078e0200 */
[----:B------:R-:W-:-:S04]  /*01a0*/  IMAD R0, R17, R12, R0 ;  /* 0x0000000c11007224 */ /* 0x000fc800078e0200 */
[----:B------:R-:W-:-:S05]  /*01b0*/  IMAD R19, R19, R14, R0 ;  /* 0x0000000e13137224 */ /* 0x000fca00078e0200 */
[----:B------:R0:W-:Y:S04]  /*01c0*/  STG.E desc[UR4][R6.64], R19 ;  /* 0x0000001306007986 */ /* 0x0001e8000c101904 */
[----:B------:R-:W2:Y:S04]  /*01d0*/  LDG.E R0, desc[UR4][R2.64+0x14] ;  /* 0x0000140402007981 */ /* 0x000ea8000c1e1900 */
[----:B------:R-:W2:Y:S04]  /*01e0*/  LDG.E R9, desc[UR4][R4.64] ;  /* 0x0000000404097981 */ /* 0x000ea8000c1e1900 */
[----:B------:R-:W3:Y:S04]  /*01f0*/  LDG.E R11, desc[UR4][R2.64+0x18] ;  /* 0x00001804020b7981 */ /* 0x000ee8000c1e1900 */
[----:B------:R-:W3:Y:S04]  /*0200*/  LDG.E R8, desc[UR4][R4.64+0x14] ;  /* 0x0000140404087981 */ /* 0x000ee8000c1e1900 */
[----:B------:R-:W4:Y:S04]  /*0210*/  LDG.E R13, desc[UR4][R2.64+0x1c] ;  /* 0x00001c04020d7981 */ /* 0x000f28000c1e1900 */
[----:B------:R-:W4:Y:S04]  /*0220*/  LDG.E R10, desc[UR4][R4.64+0x28] ;  /* 0x00002804040a7981 */ /* 0x000f28000c1e1900 */
[----:B------:R-:W5:Y:S04]  /*0230*/  LDG.E R15, desc[UR4][R2.64+0x20] ;  /* 0x00002004020f7981 */ /* 0x000f68000c1e1900 */
[----:B------:R-:W5:Y:S04]  /*0240*/  LDG.E R12, desc[UR4][R4.64+0x3c] ;  /* 0x00003c04040c7981 */ /* 0x000f68000c1e1900 */
[----:B------:R-:W5:Y:S04]  /*0250*/  LDG.E R17, desc[UR4][R2.64+0x24] ;  /* 0x0000240402117981 */ /* 0x000f68000c1e1900 */
[----:B------:R-:W5:Y:S01]  /*0260*/  LDG.E R14, desc[UR4][R4.64+0x50] ;  /* 0x00005004040e7981 */ /* 0x000f62000c1e1900 */
[----:B--2---:R-:W-:-:S04]  /*0270*/  IMAD R0, R0, R9, RZ ;  /* 0x0000000900007224 */ /* 0x004fc800078e02ff */
[----:B---3--:R-:W-:-:S04]  /*0280*/  IMAD R0, R11, R8, R0 ;  /* 0x000000080b007224 */ /* 0x008fc800078e0200 */
[----:B----4-:R-:W-:-:S04]  /*0290*/  IMAD R0, R13, R10, R0 ;  /* 0x0000000a0d007224 */ /* 0x010fc800078e0200 */
[----:B-----5:R-:W-:-:S04]  /*02a0*/  IMAD R0, R15, R12, R0 ;  /* 0x0000000c0f007224 */ /* 0x020fc800078e0200 */
        /* <DEDUP_REMOVED lines=10> */
[----:B0-----:R-:W5:Y:S04]  /*0350*/  LDG.E R19, desc[UR4][R2.64+0x38] ;  /* 0x0000380402137981 */ /* 0x001f68000c1e1900 */
        /* <DEDUP_REMOVED lines=15> */
[----:B-1----:R-:W5:Y:S04]  /*0450*/  LDG.E R17, desc[UR4][R2.64+0x4c] ;  /* 0x00004c0402117981 */ /* 0x002f68000c1e1900 */
[----:B------:R-:W5:Y:S01]  /*0460*/  LDG.E R14, desc[UR4][R4.64+0x50] ;  /* 0x00005004040e7981 */ /* 0x000f62000c1e1900 */
[----:B--2---:R-:W-:-:S04]  /*0470*/  IMAD R0, R0, R9, RZ ;  /* 0x0000000900007224 */ /* 0x004fc800078e02ff */
[----:B---3--:R-:W-:-:S04]  /*0480*/  IMAD R0, R11, R8, R0 ;  /* 0x000000080b007224 */ /* 0x008fc800078e0200 */
[----:B----4-:R-:W-:-:S04]  /*0490*/  IMAD R0, R13, R10, R0 ;  /* 0x0000000a0d007224 */ /* 0x010fc800078e0200 */
[----:B-----5:R-:W-:-:S04]  /*04a0*/  IMAD R0, R15, R12, R0 ;  /* 0x0000000c0f007224 */ /* 0x020fc800078e0200 */
[----:B------:R-:W-:-:S05]  /*04b0*/  IMAD R17, R17, R14, R0 ;  /* 0x0000000e11117224 */ /* 0x000fca00078e0200 */
[----:B------:R-:W-:Y:S04]  /*04c0*/  STG.E desc[UR4][R6.64+0x3c], R17 ;  /* 0x00003c1106007986 */ /* 0x000fe8000c101904 */
        /* <DEDUP_REMOVED lines=15> */
[----:B------:R-:W-:Y:S01]  /*05c0*/  STG.E desc[UR4][R6.64+0x50], R19 ;  /* 0x0000501306007986 */ /* 0x000fe2000c101904 */
[----:B------:R-:W-:Y:S05]  /*05d0*/  EXIT ;  /* 0x000000000000794d */ /* 0x000fea0003800000 */
.L_x_1:
        /* <DEDUP_REMOVED lines=10> */
.L_x_4:


//--------------------- .text._Z9rowKernelPiPKiS1_ --------------------------
	.section	.text._Z9rowKernelPiPKiS1_,"ax",@progbits
	.align	128
        .global         _Z9rowKernelPiPKiS1_
        .type           _Z9rowKernelPiPKiS1_,@function
        .size           _Z9rowKernelPiPKiS1_,(.L_x_5 - _Z9rowKernelPiPKiS1_)
        .other          _Z9rowKernelPiPKiS1_,@"STO_CUDA_ENTRY STV_DEFAULT"
_Z9rowKernelPiPKiS1_:
.text._Z9rowKernelPiPKiS1_:
[----:B------:R-:W-:Y:S01]  /*0000*/  LDC R1, c[0x0][0x37c] ;  /* 0x0000df00ff017b82 */ /* 0x000fe20000000800 */
[----:B------:R-:W0:Y:S01]  /*0010*/  S2R R0, SR_CTAID.Y ;  /* 0x0000000000007919 */ /* 0x000e220000002600 */
[----:B------:R-:W0:Y:S01]  /*0020*/  LDCU UR4, c[0x0][0x364] ;  /* 0x00006c80ff0477ac */ /* 0x000e220008000800 */
[----:B------:R-:W0:Y:S02]  /*0030*/  S2R R3, SR_TID.Y ;  /* 0x0000000000037919 */ /* 0x000e240000002200 */
[----:B0-----:R-:W-:-:S05]  /*0040*/  IMAD R0, R0, UR4, R3 ;  /* 0x0000000400007c24 */ /* 0x001fca000f8e0203 */
[----:B------:R-:W-:-:S13]  /*0050*/  ISETP.GT.U32.AND P0, PT, R0, 0x4, PT ;  /* 0x000000040000780c */ /* 0x000fda0003f04070 */
[----:B------:R-:W-:Y:S05]  /*0060*/  @P0 EXIT ;  /* 0x000000000000094d */ /* 0x000fea0003800000 */
[----:B------:R-:W0:Y:S01]  /*0070*/  LDC.64 R4, c[0x0][0x388] ;  /* 0x0000e200ff047b82 */ /* 0x000e220000000a00 */
[----:B------:R-:W1:Y:S01]  /*0080*/  LDCU.64 UR4, c[0x0][0x358] ;  /* 0x00006b00ff0477ac */ /* 0x000e620008000a00 */
[----:B------:R-:W-:-:S06]  /*0090*/  LEA R9, R0, R0, 0x2 ;  /* 0x0000000000097211 */ /* 0x000fcc00078e10ff */
[----:B------:R-:W2:Y:S08]  /*00a0*/  LDC.64 R2, c[0x0][0x390] ;  /* 0x0000e400ff027b82 */ /* 0x000eb00000000a00 */
[----:B------:R-:W3:Y:S01]  /*00b0*/  LDC.64 R6, c[0x0][0x380] ;  /* 0x0000e000ff067b82 */ /* 0x000ee20000000a00 */
[----:B0-----:R-:W-:-:S05]  /*00c0*/  IMAD.WIDE.U32 R4, R9, 0x4, R4 ;  /* 0x0000000409047825 */ /* 0x001fca00078e0004 */
        /* <DEDUP_REMOVED lines=10> */
[----:B---3--:R-:W-:-:S04]  /*0170*/  IMAD.WIDE.U32 R6, R9, 0x4, R6 ;  /* 0x0000000409067825 */ /* 0x008fc800078e0006 */
        /* <DEDUP_REMOVED lines=71> */
.L_x_2:
        /* <DEDUP_REMOVED lines=9> */
.L_x_5:


//--------------------- .nv.shared.reserved.0     --------------------------
	.section	.nv.shared.reserved.0,"aw",@nobits
	.weak		__nv_reservedSMEM_offset_0_alias
	.size		__nv_reservedSMEM_offset_0_alias, 0, 64
	.other		__nv_reservedSMEM_offset_0_alias,@"STO_CUDA_RESERVED_SHARED STV_DEFAULT"
__nv_reservedSMEM_offset_0_alias:
	.zero		0
	.zero		64


//--------------------- .nv.constant0._Z9allKernelPiPKiS1_ --------------------------
	.section	.nv.constant0._Z9allKernelPiPKiS1_,"a",@progbits
	.sectionflags	@""
	.align	4
.nv.constant0._Z9allKernelPiPKiS1_:
	.zero		920


//--------------------- .nv.constant0._Z9colKernelPiPKiS1_ --------------------------
	.section	.nv.constant0._Z9colKernelPiPKiS1_,"a",@progbits
	.sectionflags	@""
	.align	4
.nv.constant0._Z9colKernelPiPKiS1_:
	.zero		920


//--------------------- .nv.constant0._Z9rowKernelPiPKiS1_ --------------------------
	.section	.nv.constant0._Z9rowKernelPiPKiS1_,"a",@progbits
	.sectionflags	@""
	.align	4
.nv.constant0._Z9rowKernelPiPKiS1_:
	.zero		920


//--------------------- SYMBOLS --------------------------

	.type		.nv.reservedSmem.offset0,@object
	.size		.nv.reservedSmem.offset0,0x4
